//
// Generated by NVIDIA NVVM Compiler
//
// Compiler Build ID: CL-36424714
// Cuda compilation tools, release 13.0, V13.0.88
// Based on NVVM 20.0.0
//

.version 9.0
.target sm_100
.address_size 64

	// .globl	_Z17sumMatrixOnGPUMixPfS_S_ii

.visible .entry _Z17sumMatrixOnGPUMixPfS_S_ii(
	.param .u64 .ptr .align 1 _Z17sumMatrixOnGPUMixPfS_S_ii_param_0,
	.param .u64 .ptr .align 1 _Z17sumMatrixOnGPUMixPfS_S_ii_param_1,
	.param .u64 .ptr .align 1 _Z17sumMatrixOnGPUMixPfS_S_ii_param_2,
	.param .u32 _Z17sumMatrixOnGPUMixPfS_S_ii_param_3,
	.param .u32 _Z17sumMatrixOnGPUMixPfS_S_ii_param_4
)
{
	.reg .pred 	%p<4>;
	.reg .b32 	%r<13>;
	.reg .b32 	%f<7>;
	.reg .b64 	%rd<15>;

	ld.param.u64 	%rd4, [_Z17sumMatrixOnGPUMixPfS_S_ii_param_0];
	ld.param.u64 	%rd5, [_Z17sumMatrixOnGPUMixPfS_S_ii_param_1];
	ld.param.u64 	%rd6, [_Z17sumMatrixOnGPUMixPfS_S_ii_param_2];
	ld.param.u32 	%r4, [_Z17sumMatrixOnGPUMixPfS_S_ii_param_3];
	ld.param.u32 	%r5, [_Z17sumMatrixOnGPUMixPfS_S_ii_param_4];
	cvta.to.global.u64 	%rd1, %rd6;
	cvta.to.global.u64 	%rd2, %rd5;
	cvta.to.global.u64 	%rd3, %rd4;
	mov.u32 	%r6, %nctaid.x;
	mov.u32 	%r7, %ntid.x;
	mul.lo.s32 	%r1, %r6, %r7;
	mov.u32 	%r8, %ctaid.y;
	mov.u32 	%r9, %tid.x;
	mov.u32 	%r10, %ctaid.x;
	mad.lo.s32 	%r2, %r10, %r7, %r9;
	mad.lo.s32 	%r3, %r4, %r8, %r2;
	setp.ge.u32 	%p1, %r8, %r5;
	@%p1 bra 	$L__BB0_5;
	setp.ge.u32 	%p2, %r2, %r4;
	@%p2 bra 	$L__BB0_3;
	mul.wide.u32 	%rd7, %r3, 4;
	add.s64 	%rd8, %rd3, %rd7;
	ld.global.f32 	%f1, [%rd8];
	add.s64 	%rd9, %rd2, %rd7;
	ld.global.f32 	%f2, [%rd9];
	add.f32 	%f3, %f1, %f2;
	add.s64 	%rd10, %rd1, %rd7;
	st.global.f32 	[%rd10], %f3;
$L__BB0_3:
	add.s32 	%r11, %r2, %r1;
	setp.ge.u32 	%p3, %r11, %r4;
	@%p3 bra 	$L__BB0_5;
	add.s32 	%r12, %r3, %r1;
	mul.wide.u32 	%rd11, %r12, 4;
	add.s64 	%rd12, %rd3, %rd11;
	ld.global.f32 	%f4, [%rd12];
	add.s64 	%rd13, %rd2, %rd11;
	ld.global.f32 	%f5, [%rd13];
	add.f32 	%f6, %f4, %f5;
	add.s64 	%rd14, %rd1, %rd11;
	st.global.f32 	[%rd14], %f6;
$L__BB0_5:
	ret;

}


// ===== COMPILED SASS (sm_100) =====

	.target	sm_100

	.elftype	@"ET_EXEC"


//--------------------- .note.nv.tkinfo           --------------------------
	.section	.note.nv.tkinfo,"",@"SHT_NOTE"
	.sectionflags	@"SHF_NOTE_NV_TKINFO"
	.tkinfo
        /*0018*/ 	.word	0x00000002
        /*0030*/ 	.string	""
        /*0030*/ 	.string	"ptxas"
        /*0030*/ 	.string	"Cuda compilation tools, release 13.0, V13.0.88"
        /*0030*/ 	.string	"Build cuda_13.0.r13.0/compiler.36424714_0"
        /*0030*/ 	.string	"-arch sm_100 -m 64 "



//--------------------- .note.nv.cuinfo           --------------------------
	.section	.note.nv.cuinfo,"",@"SHT_NOTE"
	.sectionflags	@"SHF_NOTE_NV_CUINFO"
        /*0018*/ 	.short	0x0002
        /*001a*/ 	.short	0x0064
        /*001c*/ 	.short	0x0082
	.zero		2


//--------------------- .nv.info                  --------------------------
	.section	.nv.info,"",@"SHT_CUDA_INFO"
	.align	4


	//----- nvinfo : EIATTR_REGCOUNT
	.align		4
        /*0000*/ 	.byte	0x04, 0x2f
        /*0002*/ 	.short	(.L_1 - .L_0)
	.align		4
.L_0:
        /*0004*/ 	.word	index@(_Z17sumMatrixOnGPUMixPfS_S_ii)
        /*0008*/ 	.word	0x0000000e


	//----- nvinfo : EIATTR_FRAME_SIZE
	.align		4
.L_1:
        /*000c*/ 	.byte	0x04, 0x11
        /*000e*/ 	.short	(.L_3 - .L_2)
	.align		4
.L_2:
        /*0010*/ 	.word	index@(_Z17sumMatrixOnGPUMixPfS_S_ii)
        /*0014*/ 	.word	0x00000000


	//----- nvinfo : EIATTR_MIN_STACK_SIZE
	.align		4
.L_3:
        /*0018*/ 	.byte	0x04, 0x12
        /*001a*/ 	.short	(.L_5 - .L_4)
	.align		4
.L_4:
        /*001c*/ 	.word	index@(_Z17sumMatrixOnGPUMixPfS_S_ii)
        /*0020*/ 	.word	0x00000000
.L_5:


//--------------------- .nv.compat                --------------------------
	.section	.nv.compat,"",@"SHT_CUDA_COMPAT_INFO"
	.align	4
        /*0000*/ 	.byte	0x02, 0x09, 0x00, 0x00, 0x02, 0x02, 0x01, 0x00, 0x02, 0x05, 0x05, 0x00, 0x03, 0x07, 0x01, 0x01
        /*0010*/ 	.byte	0x02, 0x03, 0x00, 0x00, 0x02, 0x06, 0x01, 0x00, 0x04, 0x0b, 0x08, 0x00, 0x09, 0x00, 0x00, 0x00
        /*0020*/ 	.byte	0x00, 0x00, 0x00, 0x00


//--------------------- .nv.info._Z17sumMatrixOnGPUMixPfS_S_ii --------------------------
	.section	.nv.info._Z17sumMatrixOnGPUMixPfS_S_ii,"",@"SHT_CUDA_INFO"
	.sectionflags	@""
	.align	4


	//----- nvinfo : EIATTR_CUDA_API_VERSION
	.align		4
        /*0000*/ 	.byte	0x04, 0x37
        /*0002*/ 	.short	(.L_7 - .L_6)
.L_6:
        /*0004*/ 	.word	0x00000082


	//----- nvinfo : EIATTR_KPARAM_INFO
	.align		4
.L_7:
        /*0008*/ 	.byte	0x04, 0x17
        /*000a*/ 	.short	(.L_9 - .L_8)
.L_8:
        /*000c*/ 	.word	0x00000000
        /*0010*/ 	.short	0x0004
        /*0012*/ 	.short	0x001c
        /*0014*/ 	.byte	0x00, 0xf0, 0x11, 0x00


	//----- nvinfo : EIATTR_KPARAM_INFO
	.align		4
.L_9:
        /*0018*/ 	.byte	0x04, 0x17
        /*001a*/ 	.short	(.L_11 - .L_10)
.L_10:
        /*001c*/ 	.word	0x00000000
        /*0020*/ 	.short	0x0003
        /*0022*/ 	.short	0x0018
        /*0024*/ 	.byte	0x00, 0xf0, 0x11, 0x00


	//----- nvinfo : EIATTR_KPARAM_INFO
	.align		4
.L_11:
        /*0028*/ 	.byte	0x04, 0x17
        /*002a*/ 	.short	(.L_13 - .L_12)
.L_12:
        /*002c*/ 	.word	0x00000000
        /*0030*/ 	.short	0x0002
        /*0032*/ 	.short	0x0010
        /*0034*/ 	.byte	0x00, 0xf5, 0x21, 0x00


	//----- nvinfo : EIATTR_KPARAM_INFO
	.align		4
.L_13:
        /*0038*/ 	.byte	0x04, 0x17
        /*003a*/ 	.short	(.L_15 - .L_14)
.L_14:
        /*003c*/ 	.word	0x00000000
        /*0040*/ 	.short	0x0001
        /*0042*/ 	.short	0x0008
        /*0044*/ 	.byte	0x00, 0xf5, 0x21, 0x00


	//----- nvinfo : EIATTR_KPARAM_INFO
	.align		4
.L_15:
        /*0048*/ 	.byte	0x04, 0x17
        /*004a*/ 	.short	(.L_17 - .L_16)
.L_16:
        /*004c*/ 	.word	0x00000000
        /*0050*/ 	.short	0x0000
        /*0052*/ 	.short	0x0000
        /*0054*/ 	.byte	0x00, 0xf5, 0x21, 0x00


	//----- nvinfo : EIATTR_SPARSE_MMA_MASK
	.align		4
.L_17:
        /*0058*/ 	.byte	0x03, 0x50
        /*005a*/ 	.short	0x0000


	//----- nvinfo : EIATTR_MAXREG_COUNT
	.align		4
        /*005c*/ 	.byte	0x03, 0x1b
        /*005e*/ 	.short	0x00ff


	//----- nvinfo : EIATTR_MERCURY_ISA_VERSION
	.align		4
        /*0060*/ 	.byte	0x03, 0x5f
        /*0062*/ 	.short	0x0101


	//----- nvinfo : EIATTR_VRC_CTA_INIT_COUNT
	.align		4
        /*0064*/ 	.byte	0x02, 0x4a
	.zero		1
	.zero		1


	//----- nvinfo : EIATTR_EXIT_INSTR_OFFSETS
	.align		4
        /*0068*/ 	.byte	0x04, 0x1c
        /*006a*/ 	.short	(.L_19 - .L_18)


	//   ....[0]....
.L_18:
        /*006c*/ 	.word	0x000000a0


	//   ....[1]....
        /*0070*/ 	.word	0x000001d0


	//   ....[2]....
        /*0074*/ 	.word	0x00000290


	//----- nvinfo : EIATTR_CRS_STACK_SIZE
	.align		4
.L_19:
        /*0078*/ 	.byte	0x04, 0x1e
        /*007a*/ 	.short	(.L_21 - .L_20)
.L_20:
        /*007c*/ 	.word	0x00000000


	//----- nvinfo : EIATTR_CBANK_PARAM_SIZE
	.align		4
.L_21:
        /*0080*/ 	.byte	0x03, 0x19
        /*0082*/ 	.short	0x0020


	//----- nvinfo : EIATTR_PARAM_CBANK
	.align		4
        /*0084*/ 	.byte	0x04, 0x0a
        /*0086*/ 	.short	(.L_23 - .L_22)
	.align		4
.L_22:
        /*0088*/ 	.word	index@(.nv.constant0._Z17sumMatrixOnGPUMixPfS_S_ii)
        /*008c*/ 	.short	0x0380
        /*008e*/ 	.short	0x0020


	//----- nvinfo : EIATTR_SW_WAR
	.align		4
.L_23:
        /*0090*/ 	.byte	0x04, 0x36
        /*0092*/ 	.short	(.L_25 - .L_24)
.L_24:
        /*0094*/ 	.word	0x00000008
.L_25:


//--------------------- .nv.callgraph             --------------------------
	.section	.nv.callgraph,"",@"SHT_CUDA_CALLGRAPH"
	.align	4
	.sectionentsize	8
	.align		4
        /*0000*/ 	.word	0x00000000
	.align		4
        /*0004*/ 	.word	0xffffffff
	.align		4
        /*0008*/ 	.word	0x00000000
	.align		4
        /*000c*/ 	.word	0xfffffffe
	.align		4
        /*0010*/ 	.word	0x00000000
	.align		4
        /*0014*/ 	.word	0xfffffffd
	.align		4
        /*0018*/ 	.word	0x00000000
	.align		4
        /*001c*/ 	.word	0xfffffffc


//--------------------- .text._Z17sumMatrixOnGPUMixPfS_S_ii --------------------------
	.section	.text._Z17sumMatrixOnGPUMixPfS_S_ii,"ax",@progbits
	.align	128
        .global         _Z17sumMatrixOnGPUMixPfS_S_ii
        .type           _Z17sumMatrixOnGPUMixPfS_S_ii,@function
        .size           _Z17sumMatrixOnGPUMixPfS_S_ii,(.L_x_3 - _Z17sumMatrixOnGPUMixPfS_S_ii)
        .other          _Z17sumMatrixOnGPUMixPfS_S_ii,@"STO_CUDA_ENTRY STV_DEFAULT"
_Z17sumMatrixOnGPUMixPfS_S_ii:
.text._Z17sumMatrixOnGPUMixPfS_S_ii:
[----:B------:R-:W-:Y:S08]  /*0000*/  LDC R1, c[0x0][0x37c] ;  /* 0x0000df00ff017b82 */ /* 0x000ff00000000800 */
[----:B------:R-:W0:Y:S01]  /*0010*/  S2UR UR6, SR_CTAID.Y ;  /* 0x00000000000679c3 */ /* 0x000e220000002600 */
[----:B------:R-:W1:Y:S01]  /*0020*/  S2R R3, SR_TID.X ;  /* 0x0000000000037919 */ /* 0x000e620000002100 */
[----:B------:R-:W2:Y:S01]  /*0030*/  LDCU UR4, c[0x0][0x370] ;  /* 0x00006e00ff0477ac */ /* 0x000ea20008000800 */
[----:B------:R-:W1:Y:S01]  /*0040*/  S2R R0, SR_CTAID.X ;  /* 0x0000000000007919 */ /* 0x000e620000002500 */
[----:B------:R-:W2:Y:S04]  /*0050*/  LDCU UR5, c[0x0][0x360] ;  /* 0x00006c00ff0577ac */ /* 0x000ea80008000800 */
[----:B------:R-:W0:Y:S01]  /*0060*/  LDC.64 R4, c[0x0][0x398] ;  /* 0x0000e600ff047b82 */ /* 0x000e220000000a00 */
[----:B--2---:R-:W-:Y:S01]  /*0070*/  UIMAD UR4, UR4, UR5, URZ ;  /* 0x00000005040472a4 */ /* 0x004fe2000f8e02ff */
[----:B0-----:R-:W-:Y:S01]  /*0080*/  ISETP.LE.U32.AND P0, PT, R5, UR6, PT ;  /* 0x0000000605007c0c */ /* 0x001fe2000bf03070 */
[----:B-1----:R-:W-:-:S12]  /*0090*/  IMAD R3, R0, UR5, R3 ;  /* 0x0000000500037c24 */ /* 0x002fd8000f8e0203 */
[----:B------:R-:W-:Y:S05]  /*00a0*/  @P0 EXIT ;  /* 0x000000000000094d */ /* 0x000fea0003800000 */
[CC--:B------:R-:W-:Y:S01]  /*00b0*/  ISETP.GE.U32.AND P0, PT, R3.reuse, R4.reuse, PT ;  /* 0x000000040300720c */ /* 0x0c0fe20003f06070 */
[----:B------:R-:W-:Y:S01]  /*00c0*/  IMAD R9, R4, UR6, R3 ;  /* 0x0000000604097c24 */ /* 0x000fe2000f8e0203 */
[----:B------:R-:W-:Y:S01]  /*00d0*/  IADD3 R5, PT, PT, R3, UR4, RZ ;  /* 0x0000000403057c10 */ /* 0x000fe2000fffe0ff */
[----:B------:R-:W0:Y:S01]  /*00e0*/  LDCU.64 UR6, c[0x0][0x358] ;  /* 0x00006b00ff0677ac */ /* 0x000e220008000a00 */
[----:B------:R-:W-:Y:S02]  /*00f0*/  BSSY.RECONVERGENT B0, `(.L_x_0) ;  /* 0x000000d000007945 */ /* 0x000fe40003800200 */
[----:B------:R-:W-:-:S07]  /*0100*/  ISETP.GE.U32.AND P1, PT, R5, R4, PT ;  /* 0x000000040500720c */ /* 0x000fce0003f26070 */
[----:B------:R-:W-:Y:S06]  /*0110*/  @P0 BRA `(.L_x_1) ;  /* 0x0000000000280947 */ /* 0x000fec0003800000 */
[----:B------:R-:W1:Y:S08]  /*0120*/  LDC.64 R2, c[0x0][0x380] ;  /* 0x0000e000ff027b82 */ /* 0x000e700000000a00 */
[----:B------:R-:W2:Y:S08]  /*0130*/  LDC.64 R4, c[0x0][0x388] ;  /* 0x0000e200ff047b82 */ /* 0x000eb00000000a00 */
[----:B------:R-:W3:Y:S01]  /*0140*/  LDC.64 R6, c[0x0][0x390] ;  /* 0x0000e400ff067b82 */ /* 0x000ee20000000a00 */
[----:B-1----:R-:W-:-:S06]  /*0150*/  IMAD.WIDE.U32 R2, R9, 0x4, R2 ;  /* 0x0000000409027825 */ /* 0x002fcc00078e0002 */
[----:B0-----:R-:W4:Y:S01]  /*0160*/  LDG.E R2, desc[UR6][R2.64] ;  /* 0x0000000602027981 */ /* 0x001f22000c1e1900 */
[----:B--2---:R-:W-:-:S06]  /*0170*/  IMAD.WIDE.U32 R4, R9, 0x4, R4 ;  /* 0x0000000409047825 */ /* 0x004fcc00078e0004 */
[----:B------:R-:W4:Y:S01]  /*0180*/  LDG.E R5, desc[UR6][R4.64] ;  /* 0x0000000604057981 */ /* 0x000f22000c1e1900 */
[----:B---3--:R-:W-:-:S04]  /*0190*/  IMAD.WIDE.U32 R6, R9, 0x4, R6 ;  /* 0x0000000409067825 */ /* 0x008fc800078e0006 */
[----:B----4-:R-:W-:-:S05]  /*01a0*/  FADD R11, R2, R5 ;  /* 0x00000005020b7221 */ /* 0x010fca0000000000 */
[----:B------:R1:W-:Y:S02]  /*01b0*/  STG.E desc[UR6][R6.64], R11 ;  /* 0x0000000b06007986 */ /* 0x0003e4000c101906 */
.L_x_1:
[----:B0-----:R-:W-:Y:S05]  /*01c0*/  BSYNC.RECONVERGENT B0 ;  /* 0x0000000000007941 */ /* 0x001fea0003800200 */
.L_x_0:
[----:B------:R-:W-:Y:S05]  /*01d0*/  @P1 EXIT ;  /* 0x000000000000194d */ /* 0x000fea0003800000 */
[----:B------:R-:W0:Y:S01]  /*01e0*/  LDC.64 R2, c[0x0][0x380] ;  /* 0x0000e000ff027b82 */ /* 0x000e220000000a00 */
[----:B------:R-:W-:-:S07]  /*01f0*/  IADD3 R9, PT, PT, R9, UR4, RZ ;  /* 0x0000000409097c10 */ /* 0x000fce000fffe0ff */
[----:B------:R-:W2:Y:S08]  /*0200*/  LDC.64 R4, c[0x0][0x388] ;  /* 0x0000e200ff047b82 */ /* 0x000eb00000000a00 */
[----:B-1----:R-:W1:Y:S01]  /*0210*/  LDC.64 R6, c[0x0][0x390] ;  /* 0x0000e400ff067b82 */ /* 0x002e620000000a00 */
[----:B0-----:R-:W-:-:S06]  /*0220*/  IMAD.WIDE.U32 R2, R9, 0x4, R2 ;  /* 0x0000000409027825 */ /* 0x001fcc00078e0002 */
[----:B------:R-:W3:Y:S01]  /*0230*/  LDG.E R2, desc[UR6][R2.64] ;  /* 0x0000000602027981 */ /* 0x000ee2000c1e1900 */
[----:B--2---:R-:W-:-:S06]  /*0240*/  IMAD.WIDE.U32 R4, R9, 0x4, R4 ;  /* 0x0000000409047825 */ /* 0x004fcc00078e0004 */
[----:B------:R-:W3:Y:S01]  /*0250*/  LDG.E R5, desc[UR6][R4.64] ;  /* 0x0000000604057981 */ /* 0x000ee2000c1e1900 */
[----:B-1----:R-:W-:-:S04]  /*0260*/  IMAD.WIDE.U32 R6, R9, 0x4, R6 ;  /* 0x0000000409067825 */ /* 0x002fc800078e0006 */
[----:B---3--:R-:W-:-:S05]  /*0270*/  FADD R9, R2, R5 ;  /* 0x0000000502097221 */ /* 0x008fca0000000000 */
[----:B------:R-:W-:Y:S01]  /*0280*/  STG.E desc[UR6][R6.64], R9 ;  /* 0x0000000906007986 */ /* 0x000fe2000c101906 */
[----:B------:R-:W-:Y:S05]  /*0290*/  EXIT ;  /* 0x000000000000794d */ /* 0x000fea0003800000 */
.L_x_2:
[----:B------:R-:W-:-:S00]  /*02a0*/  BRA `(.L_x_2) ;  /* 0xfffffffc00fc7947 */ /* 0x000fc0000383ffff */
[----:B------:R-:W-:-:S00]  /*02b0*/  NOP ;  /* 0x0000000000007918 */ /* 0x000fc00000000000 */
        /* <DEDUP_REMOVED lines=12> */
.L_x_3:


//--------------------- .nv.shared.reserved.0     --------------------------
	.section	.nv.shared.reserved.0,"aw",@nobits
	.weak		__nv_reservedSMEM_offset_0_alias
	.size		__nv_reservedSMEM_offset_0_alias, 0, 64
	.other		__nv_reservedSMEM_offset_0_alias,@"STO_CUDA_RESERVED_SHARED STV_DEFAULT"
__nv_reservedSMEM_offset_0_alias:
	.zero		0
	.zero		64


//--------------------- .nv.constant0._Z17sumMatrixOnGPUMixPfS_S_ii --------------------------
	.section	.nv.constant0._Z17sumMatrixOnGPUMixPfS_S_ii,"a",@progbits
	.sectionflags	@""
	.align	4
.nv.constant0._Z17sumMatrixOnGPUMixPfS_S_ii:
	.zero		928


//--------------------- SYMBOLS --------------------------

	.type		.nv.reservedSmem.offset0,@object
	.size		.nv.reservedSmem.offset0,0x4
